//
// Generated by NVIDIA NVVM Compiler
//
// Compiler Build ID: CL-36424714
// Cuda compilation tools, release 13.0, V13.0.88
// Based on NVVM 20.0.0
//

.version 9.0
.target sm_100
.address_size 64

	// .globl	_Z10vector_addPfS_S_i

.visible .entry _Z10vector_addPfS_S_i(
	.param .u64 .ptr .align 1 _Z10vector_addPfS_S_i_param_0,
	.param .u64 .ptr .align 1 _Z10vector_addPfS_S_i_param_1,
	.param .u64 .ptr .align 1 _Z10vector_addPfS_S_i_param_2,
	.param .u32 _Z10vector_addPfS_S_i_param_3
)
{
	.reg .b32 	%r<5>;
	.reg .b32 	%f<4>;
	.reg .b64 	%rd<11>;

	ld.param.u64 	%rd1, [_Z10vector_addPfS_S_i_param_0];
	ld.param.u64 	%rd2, [_Z10vector_addPfS_S_i_param_1];
	ld.param.u64 	%rd3, [_Z10vector_addPfS_S_i_param_2];
	cvta.to.global.u64 	%rd4, %rd1;
	cvta.to.global.u64 	%rd5, %rd3;
	cvta.to.global.u64 	%rd6, %rd2;
	mov.u32 	%r1, %ctaid.x;
	mov.u32 	%r2, %ntid.x;
	mov.u32 	%r3, %tid.x;
	mad.lo.s32 	%r4, %r1, %r2, %r3;
	mul.wide.s32 	%rd7, %r4, 4;
	add.s64 	%rd8, %rd6, %rd7;
	ld.global.f32 	%f1, [%rd8];
	add.s64 	%rd9, %rd5, %rd7;
	ld.global.f32 	%f2, [%rd9];
	add.f32 	%f3, %f1, %f2;
	add.s64 	%rd10, %rd4, %rd7;
	st.global.f32 	[%rd10], %f3;
	ret;

}


// ===== COMPILED SASS (sm_100) =====

	.target	sm_100

	.elftype	@"ET_EXEC"


//--------------------- .note.nv.tkinfo           --------------------------
	.section	.note.nv.tkinfo,"",@"SHT_NOTE"
	.sectionflags	@"SHF_NOTE_NV_TKINFO"
	.tkinfo
        /*0018*/ 	.word	0x00000002
        /*0030*/ 	.string	""
        /*0030*/ 	.string	"ptxas"
        /*0030*/ 	.string	"Cuda compilation tools, release 13.0, V13.0.88"
        /*0030*/ 	.string	"Build cuda_13.0.r13.0/compiler.36424714_0"
        /*0030*/ 	.string	"-arch sm_100 -m 64 "



//--------------------- .note.nv.cuinfo           --------------------------
	.section	.note.nv.cuinfo,"",@"SHT_NOTE"
	.sectionflags	@"SHF_NOTE_NV_CUINFO"
        /*0018*/ 	.short	0x0002
        /*001a*/ 	.short	0x0064
        /*001c*/ 	.short	0x0082
	.zero		2


//--------------------- .nv.info                  --------------------------
	.section	.nv.info,"",@"SHT_CUDA_INFO"
	.align	4


	//----- nvinfo : EIATTR_REGCOUNT
	.align		4
        /*0000*/ 	.byte	0x04, 0x2f
        /*0002*/ 	.short	(.L_1 - .L_0)
	.align		4
.L_0:
        /*0004*/ 	.word	index@(_Z10vector_addPfS_S_i)
        /*0008*/ 	.word	0x0000000c


	//----- nvinfo : EIATTR_FRAME_SIZE
	.align		4
.L_1:
        /*000c*/ 	.byte	0x04, 0x11
        /*000e*/ 	.short	(.L_3 - .L_2)
	.align		4
.L_2:
        /*0010*/ 	.word	index@(_Z10vector_addPfS_S_i)
        /*0014*/ 	.word	0x00000000


	//----- nvinfo : EIATTR_MIN_STACK_SIZE
	.align		4
.L_3:
        /*0018*/ 	.byte	0x04, 0x12
        /*001a*/ 	.short	(.L_5 - .L_4)
	.align		4
.L_4:
        /*001c*/ 	.word	index@(_Z10vector_addPfS_S_i)
        /*0020*/ 	.word	0x00000000
.L_5:


//--------------------- .nv.compat                --------------------------
	.section	.nv.compat,"",@"SHT_CUDA_COMPAT_INFO"
	.align	4
        /*0000*/ 	.byte	0x02, 0x09, 0x00, 0x00, 0x02, 0x02, 0x01, 0x00, 0x02, 0x05, 0x05, 0x00, 0x03, 0x07, 0x01, 0x01
        /*0010*/ 	.byte	0x02, 0x03, 0x00, 0x00, 0x02, 0x06, 0x01, 0x00, 0x04, 0x0b, 0x08, 0x00, 0x09, 0x00, 0x00, 0x00
        /*0020*/ 	.byte	0x00, 0x00, 0x00, 0x00


//--------------------- .nv.info._Z10vector_addPfS_S_i --------------------------
	.section	.nv.info._Z10vector_addPfS_S_i,"",@"SHT_CUDA_INFO"
	.sectionflags	@""
	.align	4


	//----- nvinfo : EIATTR_CUDA_API_VERSION
	.align		4
        /*0000*/ 	.byte	0x04, 0x37
        /*0002*/ 	.short	(.L_7 - .L_6)
.L_6:
        /*0004*/ 	.word	0x00000082


	//----- nvinfo : EIATTR_KPARAM_INFO
	.align		4
.L_7:
        /*0008*/ 	.byte	0x04, 0x17
        /*000a*/ 	.short	(.L_9 - .L_8)
.L_8:
        /*000c*/ 	.word	0x00000000
        /*0010*/ 	.short	0x0003
        /*0012*/ 	.short	0x0018
        /*0014*/ 	.byte	0x00, 0xf0, 0x11, 0x00


	//----- nvinfo : EIATTR_KPARAM_INFO
	.align		4
.L_9:
        /*0018*/ 	.byte	0x04, 0x17
        /*001a*/ 	.short	(.L_11 - .L_10)
.L_10:
        /*001c*/ 	.word	0x00000000
        /*0020*/ 	.short	0x0002
        /*0022*/ 	.short	0x0010
        /*0024*/ 	.byte	0x00, 0xf5, 0x21, 0x00


	//----- nvinfo : EIATTR_KPARAM_INFO
	.align		4
.L_11:
        /*0028*/ 	.byte	0x04, 0x17
        /*002a*/ 	.short	(.L_13 - .L_12)
.L_12:
        /*002c*/ 	.word	0x00000000
        /*0030*/ 	.short	0x0001
        /*0032*/ 	.short	0x0008
        /*0034*/ 	.byte	0x00, 0xf5, 0x21, 0x00


	//----- nvinfo : EIATTR_KPARAM_INFO
	.align		4
.L_13:
        /*0038*/ 	.byte	0x04, 0x17
        /*003a*/ 	.short	(.L_15 - .L_14)
.L_14:
        /*003c*/ 	.word	0x00000000
        /*0040*/ 	.short	0x0000
        /*0042*/ 	.short	0x0000
        /*0044*/ 	.byte	0x00, 0xf5, 0x21, 0x00


	//----- nvinfo : EIATTR_SPARSE_MMA_MASK
	.align		4
.L_15:
        /*0048*/ 	.byte	0x03, 0x50
        /*004a*/ 	.short	0x0000


	//----- nvinfo : EIATTR_MAXREG_COUNT
	.align		4
        /*004c*/ 	.byte	0x03, 0x1b
        /*004e*/ 	.short	0x00ff


	//----- nvinfo : EIATTR_MERCURY_ISA_VERSION
	.align		4
        /*0050*/ 	.byte	0x03, 0x5f
        /*0052*/ 	.short	0x0101


	//----- nvinfo : EIATTR_VRC_CTA_INIT_COUNT
	.align		4
        /*0054*/ 	.byte	0x02, 0x4a
	.zero		1
	.zero		1


	//----- nvinfo : EIATTR_EXIT_INSTR_OFFSETS
	.align		4
        /*0058*/ 	.byte	0x04, 0x1c
        /*005a*/ 	.short	(.L_17 - .L_16)


	//   ....[0]....
.L_16:
        /*005c*/ 	.word	0x00000100


	//----- nvinfo : EIATTR_CBANK_PARAM_SIZE
	.align		4
.L_17:
        /*0060*/ 	.byte	0x03, 0x19
        /*0062*/ 	.short	0x001c


	//----- nvinfo : EIATTR_PARAM_CBANK
	.align		4
        /*0064*/ 	.byte	0x04, 0x0a
        /*0066*/ 	.short	(.L_19 - .L_18)
	.align		4
.L_18:
        /*0068*/ 	.word	index@(.nv.constant0._Z10vector_addPfS_S_i)
        /*006c*/ 	.short	0x0380
        /*006e*/ 	.short	0x001c


	//----- nvinfo : EIATTR_SW_WAR
	.align		4
.L_19:
        /*0070*/ 	.byte	0x04, 0x36
        /*0072*/ 	.short	(.L_21 - .L_20)
.L_20:
        /*0074*/ 	.word	0x00000008
.L_21:


//--------------------- .nv.callgraph             --------------------------
	.section	.nv.callgraph,"",@"SHT_CUDA_CALLGRAPH"
	.align	4
	.sectionentsize	8
	.align		4
        /*0000*/ 	.word	0x00000000
	.align		4
        /*0004*/ 	.word	0xffffffff
	.align		4
        /*0008*/ 	.word	0x00000000
	.align		4
        /*000c*/ 	.word	0xfffffffe
	.align		4
        /*0010*/ 	.word	0x00000000
	.align		4
        /*0014*/ 	.word	0xfffffffd
	.align		4
        /*0018*/ 	.word	0x00000000
	.align		4
        /*001c*/ 	.word	0xfffffffc


//--------------------- .text._Z10vector_addPfS_S_i --------------------------
	.section	.text._Z10vector_addPfS_S_i,"ax",@progbits
	.align	128
        .global         _Z10vector_addPfS_S_i
        .type           _Z10vector_addPfS_S_i,@function
        .size           _Z10vector_addPfS_S_i,(.L_x_1 - _Z10vector_addPfS_S_i)
        .other          _Z10vector_addPfS_S_i,@"STO_CUDA_ENTRY STV_DEFAULT"
_Z10vector_addPfS_S_i:
.text._Z10vector_addPfS_S_i:
[----:B------:R-:W-:Y:S01]  /*0000*/  LDC R1, c[0x0][0x37c] ;  /* 0x0000df00ff017b82 */ /* 0x000fe20000000800 */
[----:B------:R-:W0:Y:S07]  /*0010*/  S2R R0, SR_TID.X ;  /* 0x0000000000007919 */ /* 0x000e2e0000002100 */
[----:B------:R-:W0:Y:S01]  /*0020*/  S2UR UR6, SR_CTAID.X ;  /* 0x00000000000679c3 */ /* 0x000e220000002500 */
[----:B------:R-:W1:Y:S07]  /*0030*/  LDCU.64 UR4, c[0x0][0x358] ;  /* 0x00006b00ff0477ac */ /* 0x000e6e0008000a00 */
[----:B------:R-:W0:Y:S08]  /*0040*/  LDC R9, c[0x0][0x360] ;  /* 0x0000d800ff097b82 */ /* 0x000e300000000800 */
[----:B------:R-:W2:Y:S08]  /*0050*/  LDC.64 R2, c[0x0][0x388] ;  /* 0x0000e200ff027b82 */ /* 0x000eb00000000a00 */
[----:B------:R-:W3:Y:S01]  /*0060*/  LDC.64 R4, c[0x0][0x390] ;  /* 0x0000e400ff047b82 */ /* 0x000ee20000000a00 */
[----:B0-----:R-:W-:-:S07]  /*0070*/  IMAD R9, R9, UR6, R0 ;  /* 0x0000000609097c24 */ /* 0x001fce000f8e0200 */
[----:B------:R-:W0:Y:S01]  /*0080*/  LDC.64 R6, c[0x0][0x380] ;  /* 0x0000e000ff067b82 */ /* 0x000e220000000a00 */
[----:B--2---:R-:W-:-:S06]  /*0090*/  IMAD.WIDE R2, R9, 0x4, R2 ;  /* 0x0000000409027825 */ /* 0x004fcc00078e0202 */
[----:B-1----:R-:W2:Y:S01]  /*00a0*/  LDG.E R2, desc[UR4][R2.64] ;  /* 0x0000000402027981 */ /* 0x002ea2000c1e1900 */
[----:B---3--:R-:W-:-:S06]  /*00b0*/  IMAD.WIDE R4, R9, 0x4, R4 ;  /* 0x0000000409047825 */ /* 0x008fcc00078e0204 */
[----:B------:R-:W2:Y:S01]  /*00c0*/  LDG.E R5, desc[UR4][R4.64] ;  /* 0x0000000404057981 */ /* 0x000ea2000c1e1900 */
[----:B0-----:R-:W-:-:S04]  /*00d0*/  IMAD.WIDE R6, R9, 0x4, R6 ;  /* 0x0000000409067825 */ /* 0x001fc800078e0206 */
[----:B--2---:R-:W-:-:S05]  /*00e0*/  FADD R9, R2, R5 ;  /* 0x0000000502097221 */ /* 0x004fca0000000000 */
[----:B------:R-:W-:Y:S01]  /*00f0*/  STG.E desc[UR4][R6.64], R9 ;  /* 0x0000000906007986 */ /* 0x000fe2000c101904 */
[----:B------:R-:W-:Y:S05]  /*0100*/  EXIT ;  /* 0x000000000000794d */ /* 0x000fea0003800000 */
.L_x_0:
[----:B------:R-:W-:-:S00]  /*0110*/  BRA `(.L_x_0) ;  /* 0xfffffffc00fc7947 */ /* 0x000fc0000383ffff */
[----:B------:R-:W-:-:S00]  /*0120*/  NOP ;  /* 0x0000000000007918 */ /* 0x000fc00000000000 */
        /* <DEDUP_REMOVED lines=13> */
.L_x_1:


//--------------------- .nv.shared.reserved.0     --------------------------
	.section	.nv.shared.reserved.0,"aw",@nobits
	.weak		__nv_reservedSMEM_offset_0_alias
	.size		__nv_reservedSMEM_offset_0_alias, 0, 64
	.other		__nv_reservedSMEM_offset_0_alias,@"STO_CUDA_RESERVED_SHARED STV_DEFAULT"
__nv_reservedSMEM_offset_0_alias:
	.zero		0
	.zero		64


//--------------------- .nv.constant0._Z10vector_addPfS_S_i --------------------------
	.section	.nv.constant0._Z10vector_addPfS_S_i,"a",@progbits
	.sectionflags	@""
	.align	4
.nv.constant0._Z10vector_addPfS_S_i:
	.zero		924


//--------------------- SYMBOLS --------------------------

	.type		.nv.reservedSmem.offset0,@object
	.size		.nv.reservedSmem.offset0,0x4
